//
// Generated by NVIDIA NVVM Compiler
//
// Compiler Build ID: CL-36424714
// Cuda compilation tools, release 13.0, V13.0.88
// Based on NVVM 20.0.0
//

.version 9.0
.target sm_100
.address_size 64

	// .globl	_Z16smoothing_kernelP8PPMPixelPiiiii

.visible .entry _Z16smoothing_kernelP8PPMPixelPiiiii(
	.param .u64 .ptr .align 1 _Z16smoothing_kernelP8PPMPixelPiiiii_param_0,
	.param .u64 .ptr .align 1 _Z16smoothing_kernelP8PPMPixelPiiiii_param_1,
	.param .u32 _Z16smoothing_kernelP8PPMPixelPiiiii_param_2,
	.param .u32 _Z16smoothing_kernelP8PPMPixelPiiiii_param_3,
	.param .u32 _Z16smoothing_kernelP8PPMPixelPiiiii_param_4,
	.param .u32 _Z16smoothing_kernelP8PPMPixelPiiiii_param_5
)
{
	.reg .pred 	%p<5>;
	.reg .b32 	%r<56>;
	.reg .b64 	%rd<17>;

	ld.param.u64 	%rd2, [_Z16smoothing_kernelP8PPMPixelPiiiii_param_0];
	ld.param.u64 	%rd3, [_Z16smoothing_kernelP8PPMPixelPiiiii_param_1];
	ld.param.u32 	%r16, [_Z16smoothing_kernelP8PPMPixelPiiiii_param_2];
	ld.param.u32 	%r17, [_Z16smoothing_kernelP8PPMPixelPiiiii_param_3];
	ld.param.u32 	%r18, [_Z16smoothing_kernelP8PPMPixelPiiiii_param_4];
	ld.param.u32 	%r19, [_Z16smoothing_kernelP8PPMPixelPiiiii_param_5];
	cvta.to.global.u64 	%rd1, %rd3;
	mov.u32 	%r20, %ctaid.y;
	mov.u32 	%r21, %tid.x;
	mad.lo.s32 	%r1, %r19, %r20, %r21;
	setp.ge.s32 	%p1, %r1, %r18;
	@%p1 bra 	$L__BB0_8;
	div.s32 	%r2, %r1, %r17;
	mul.lo.s32 	%r22, %r2, %r17;
	sub.s32 	%r3, %r1, %r22;
	add.s32 	%r4, %r2, -8;
	add.s32 	%r5, %r2, 7;
	add.s32 	%r6, %r3, -8;
	add.s32 	%r7, %r3, 7;
	mov.u32 	%r8, %ctaid.x;
	min.s32 	%r23, %r2, %r3;
	setp.lt.s32 	%p2, %r23, 8;
	@%p2 bra 	$L__BB0_3;
	mad.lo.s32 	%r25, %r18, %r8, %r4;
	mad.lo.s32 	%r26, %r6, %r16, %r25;
	mul.wide.s32 	%rd4, %r26, 4;
	add.s64 	%rd5, %rd1, %rd4;
	ld.global.u32 	%r53, [%rd5];
	bra.uni 	$L__BB0_4;
$L__BB0_3:
	setp.lt.s32 	%p3, %r3, 8;
	mov.b32 	%r53, 0;
	mov.u32 	%r54, %r53;
	@%p3 bra 	$L__BB0_5;
$L__BB0_4:
	add.s32 	%r27, %r16, -1;
	min.s32 	%r28, %r5, %r27;
	mad.lo.s32 	%r29, %r18, %r8, %r28;
	mad.lo.s32 	%r30, %r6, %r16, %r29;
	mul.wide.s32 	%rd6, %r30, 4;
	add.s64 	%rd7, %rd1, %rd6;
	ld.global.u32 	%r54, [%rd7];
$L__BB0_5:
	setp.lt.s32 	%p4, %r2, 8;
	mov.b32 	%r55, 0;
	@%p4 bra 	$L__BB0_7;
	add.s32 	%r32, %r17, -1;
	min.s32 	%r33, %r7, %r32;
	mad.lo.s32 	%r34, %r18, %r8, %r4;
	mad.lo.s32 	%r35, %r33, %r16, %r34;
	mul.wide.s32 	%rd8, %r35, 4;
	add.s64 	%rd9, %rd1, %rd8;
	ld.global.u32 	%r55, [%rd9];
$L__BB0_7:
	add.s32 	%r36, %r17, -1;
	min.s32 	%r37, %r7, %r36;
	add.s32 	%r38, %r16, -1;
	min.s32 	%r39, %r38, %r5;
	mad.lo.s32 	%r40, %r18, %r8, %r39;
	mad.lo.s32 	%r41, %r37, %r16, %r40;
	mul.wide.s32 	%rd10, %r41, 4;
	add.s64 	%rd11, %rd1, %rd10;
	ld.global.u32 	%r42, [%rd11];
	add.s32 	%r43, %r54, %r55;
	sub.s32 	%r44, %r53, %r43;
	add.s32 	%r45, %r44, %r42;
	mul.hi.s32 	%r46, %r45, -1851608123;
	add.s32 	%r47, %r46, %r45;
	shr.u32 	%r48, %r47, 31;
	shr.u32 	%r49, %r47, 7;
	add.s32 	%r50, %r49, %r48;
	mad.lo.s32 	%r51, %r3, %r16, %r2;
	cvta.to.global.u64 	%rd12, %rd2;
	mul.wide.s32 	%rd13, %r51, 3;
	add.s64 	%rd14, %rd12, %rd13;
	cvt.u64.u32 	%rd15, %r8;
	add.s64 	%rd16, %rd14, %rd15;
	st.global.u8 	[%rd16], %r50;
$L__BB0_8:
	ret;

}


// ===== COMPILED SASS (sm_100) =====

	.target	sm_100

	.elftype	@"ET_EXEC"


//--------------------- .note.nv.tkinfo           --------------------------
	.section	.note.nv.tkinfo,"",@"SHT_NOTE"
	.sectionflags	@"SHF_NOTE_NV_TKINFO"
	.tkinfo
        /*0018*/ 	.word	0x00000002
        /*0030*/ 	.string	""
        /*0030*/ 	.string	"ptxas"
        /*0030*/ 	.string	"Cuda compilation tools, release 13.0, V13.0.88"
        /*0030*/ 	.string	"Build cuda_13.0.r13.0/compiler.36424714_0"
        /*0030*/ 	.string	"-arch sm_100 -m 64 "



//--------------------- .note.nv.cuinfo           --------------------------
	.section	.note.nv.cuinfo,"",@"SHT_NOTE"
	.sectionflags	@"SHF_NOTE_NV_CUINFO"
        /*0018*/ 	.short	0x0002
        /*001a*/ 	.short	0x0064
        /*001c*/ 	.short	0x0082
	.zero		2


//--------------------- .nv.info                  --------------------------
	.section	.nv.info,"",@"SHT_CUDA_INFO"
	.align	4


	//----- nvinfo : EIATTR_REGCOUNT
	.align		4
        /*0000*/ 	.byte	0x04, 0x2f
        /*0002*/ 	.short	(.L_1 - .L_0)
	.align		4
.L_0:
        /*0004*/ 	.word	index@(_Z16smoothing_kernelP8PPMPixelPiiiii)
        /*0008*/ 	.word	0x00000014


	//----- nvinfo : EIATTR_FRAME_SIZE
	.align		4
.L_1:
        /*000c*/ 	.byte	0x04, 0x11
        /*000e*/ 	.short	(.L_3 - .L_2)
	.align		4
.L_2:
        /*0010*/ 	.word	index@(_Z16smoothing_kernelP8PPMPixelPiiiii)
        /*0014*/ 	.word	0x00000000


	//----- nvinfo : EIATTR_MIN_STACK_SIZE
	.align		4
.L_3:
        /*0018*/ 	.byte	0x04, 0x12
        /*001a*/ 	.short	(.L_5 - .L_4)
	.align		4
.L_4:
        /*001c*/ 	.word	index@(_Z16smoothing_kernelP8PPMPixelPiiiii)
        /*0020*/ 	.word	0x00000000
.L_5:


//--------------------- .nv.compat                --------------------------
	.section	.nv.compat,"",@"SHT_CUDA_COMPAT_INFO"
	.align	4
        /*0000*/ 	.byte	0x02, 0x09, 0x00, 0x00, 0x02, 0x02, 0x01, 0x00, 0x02, 0x05, 0x05, 0x00, 0x03, 0x07, 0x01, 0x01
        /*0010*/ 	.byte	0x02, 0x03, 0x00, 0x00, 0x02, 0x06, 0x01, 0x00, 0x04, 0x0b, 0x08, 0x00, 0x09, 0x00, 0x00, 0x00
        /*0020*/ 	.byte	0x00, 0x00, 0x00, 0x00


//--------------------- .nv.info._Z16smoothing_kernelP8PPMPixelPiiiii --------------------------
	.section	.nv.info._Z16smoothing_kernelP8PPMPixelPiiiii,"",@"SHT_CUDA_INFO"
	.sectionflags	@""
	.align	4


	//----- nvinfo : EIATTR_CUDA_API_VERSION
	.align		4
        /*0000*/ 	.byte	0x04, 0x37
        /*0002*/ 	.short	(.L_7 - .L_6)
.L_6:
        /*0004*/ 	.word	0x00000082


	//----- nvinfo : EIATTR_KPARAM_INFO
	.align		4
.L_7:
        /*0008*/ 	.byte	0x04, 0x17
        /*000a*/ 	.short	(.L_9 - .L_8)
.L_8:
        /*000c*/ 	.word	0x00000000
        /*0010*/ 	.short	0x0005
        /*0012*/ 	.short	0x001c
        /*0014*/ 	.byte	0x00, 0xf0, 0x11, 0x00


	//----- nvinfo : EIATTR_KPARAM_INFO
	.align		4
.L_9:
        /*0018*/ 	.byte	0x04, 0x17
        /*001a*/ 	.short	(.L_11 - .L_10)
.L_10:
        /*001c*/ 	.word	0x00000000
        /*0020*/ 	.short	0x0004
        /*0022*/ 	.short	0x0018
        /*0024*/ 	.byte	0x00, 0xf0, 0x11, 0x00


	//----- nvinfo : EIATTR_KPARAM_INFO
	.align		4
.L_11:
        /*0028*/ 	.byte	0x04, 0x17
        /*002a*/ 	.short	(.L_13 - .L_12)
.L_12:
        /*002c*/ 	.word	0x00000000
        /*0030*/ 	.short	0x0003
        /*0032*/ 	.short	0x0014
        /*0034*/ 	.byte	0x00, 0xf0, 0x11, 0x00


	//----- nvinfo : EIATTR_KPARAM_INFO
	.align		4
.L_13:
        /*0038*/ 	.byte	0x04, 0x17
        /*003a*/ 	.short	(.L_15 - .L_14)
.L_14:
        /*003c*/ 	.word	0x00000000
        /*0040*/ 	.short	0x0002
        /*0042*/ 	.short	0x0010
        /*0044*/ 	.byte	0x00, 0xf0, 0x11, 0x00


	//----- nvinfo : EIATTR_KPARAM_INFO
	.align		4
.L_15:
        /*0048*/ 	.byte	0x04, 0x17
        /*004a*/ 	.short	(.L_17 - .L_16)
.L_16:
        /*004c*/ 	.word	0x00000000
        /*0050*/ 	.short	0x0001
        /*0052*/ 	.short	0x0008
        /*0054*/ 	.byte	0x00, 0xf5, 0x21, 0x00


	//----- nvinfo : EIATTR_KPARAM_INFO
	.align		4
.L_17:
        /*0058*/ 	.byte	0x04, 0x17
        /*005a*/ 	.short	(.L_19 - .L_18)
.L_18:
        /*005c*/ 	.word	0x00000000
        /*0060*/ 	.short	0x0000
        /*0062*/ 	.short	0x0000
        /*0064*/ 	.byte	0x00, 0xf5, 0x21, 0x00


	//----- nvinfo : EIATTR_SPARSE_MMA_MASK
	.align		4
.L_19:
        /*0068*/ 	.byte	0x03, 0x50
        /*006a*/ 	.short	0x0000


	//----- nvinfo : EIATTR_MAXREG_COUNT
	.align		4
        /*006c*/ 	.byte	0x03, 0x1b
        /*006e*/ 	.short	0x00ff


	//----- nvinfo : EIATTR_MERCURY_ISA_VERSION
	.align		4
        /*0070*/ 	.byte	0x03, 0x5f
        /*0072*/ 	.short	0x0101


	//----- nvinfo : EIATTR_VRC_CTA_INIT_COUNT
	.align		4
        /*0074*/ 	.byte	0x02, 0x4a
	.zero		1
	.zero		1


	//----- nvinfo : EIATTR_EXIT_INSTR_OFFSETS
	.align		4
        /*0078*/ 	.byte	0x04, 0x1c
        /*007a*/ 	.short	(.L_21 - .L_20)


	//   ....[0]....
.L_20:
        /*007c*/ 	.word	0x00000060


	//   ....[1]....
        /*0080*/ 	.word	0x000005f0


	//----- nvinfo : EIATTR_CRS_STACK_SIZE
	.align		4
.L_21:
        /*0084*/ 	.byte	0x04, 0x1e
        /*0086*/ 	.short	(.L_23 - .L_22)
.L_22:
        /*0088*/ 	.word	0x00000000


	//----- nvinfo : EIATTR_CBANK_PARAM_SIZE
	.align		4
.L_23:
        /*008c*/ 	.byte	0x03, 0x19
        /*008e*/ 	.short	0x0020


	//----- nvinfo : EIATTR_PARAM_CBANK
	.align		4
        /*0090*/ 	.byte	0x04, 0x0a
        /*0092*/ 	.short	(.L_25 - .L_24)
	.align		4
.L_24:
        /*0094*/ 	.word	index@(.nv.constant0._Z16smoothing_kernelP8PPMPixelPiiiii)
        /*0098*/ 	.short	0x0380
        /*009a*/ 	.short	0x0020


	//----- nvinfo : EIATTR_SW_WAR
	.align		4
.L_25:
        /*009c*/ 	.byte	0x04, 0x36
        /*009e*/ 	.short	(.L_27 - .L_26)
.L_26:
        /*00a0*/ 	.word	0x00000008
.L_27:


//--------------------- .nv.callgraph             --------------------------
	.section	.nv.callgraph,"",@"SHT_CUDA_CALLGRAPH"
	.align	4
	.sectionentsize	8
	.align		4
        /*0000*/ 	.word	0x00000000
	.align		4
        /*0004*/ 	.word	0xffffffff
	.align		4
        /*0008*/ 	.word	0x00000000
	.align		4
        /*000c*/ 	.word	0xfffffffe
	.align		4
        /*0010*/ 	.word	0x00000000
	.align		4
        /*0014*/ 	.word	0xfffffffd
	.align		4
        /*0018*/ 	.word	0x00000000
	.align		4
        /*001c*/ 	.word	0xfffffffc


//--------------------- .text._Z16smoothing_kernelP8PPMPixelPiiiii --------------------------
	.section	.text._Z16smoothing_kernelP8PPMPixelPiiiii,"ax",@progbits
	.align	128
        .global         _Z16smoothing_kernelP8PPMPixelPiiiii
        .type           _Z16smoothing_kernelP8PPMPixelPiiiii,@function
        .size           _Z16smoothing_kernelP8PPMPixelPiiiii,(.L_x_6 - _Z16smoothing_kernelP8PPMPixelPiiiii)
        .other          _Z16smoothing_kernelP8PPMPixelPiiiii,@"STO_CUDA_ENTRY STV_DEFAULT"
_Z16smoothing_kernelP8PPMPixelPiiiii:
.text._Z16smoothing_kernelP8PPMPixelPiiiii:
[----:B------:R-:W-:Y:S01]  /*0000*/  LDC R1, c[0x0][0x37c] ;  /* 0x0000df00ff017b82 */ /* 0x000fe20000000800 */
[----:B------:R-:W0:Y:S07]  /*0010*/  S2R R0, SR_TID.X ;  /* 0x0000000000007919 */ /* 0x000e2e0000002100 */
[----:B------:R-:W0:Y:S08]  /*0020*/  S2UR UR4, SR_CTAID.Y ;  /* 0x00000000000479c3 */ /* 0x000e300000002600 */
[----:B------:R-:W0:Y:S02]  /*0030*/  LDC.64 R2, c[0x0][0x398] ;  /* 0x0000e600ff027b82 */ /* 0x000e240000000a00 */
[----:B0-----:R-:W-:-:S05]  /*0040*/  IMAD R7, R3, UR4, R0 ;  /* 0x0000000403077c24 */ /* 0x001fca000f8e0200 */
[----:B------:R-:W-:-:S13]  /*0050*/  ISETP.GE.AND P0, PT, R7, R2, PT ;  /* 0x000000020700720c */ /* 0x000fda0003f06270 */
[----:B------:R-:W-:Y:S05]  /*0060*/  @P0 EXIT ;  /* 0x000000000000094d */ /* 0x000fea0003800000 */
[----:B------:R-:W0:Y:S01]  /*0070*/  LDC R0, c[0x0][0x394] ;  /* 0x0000e500ff007b82 */ /* 0x000e220000000800 */
[----:B------:R-:W-:Y:S01]  /*0080*/  IABS R8, R7 ;  /* 0x0000000700087213 */ /* 0x000fe20000000000 */
[----:B------:R-:W-:Y:S01]  /*0090*/  BSSY.RECONVERGENT B0, `(.L_x_0) ;  /* 0x0000037000007945 */ /* 0x000fe20003800200 */
[----:B------:R-:W1:Y:S03]  /*00a0*/  LDCU.64 UR6, c[0x0][0x358] ;  /* 0x00006b00ff0677ac */ /* 0x000e660008000a00 */
[----:B------:R-:W-:Y:S02]  /*00b0*/  BSSY.RELIABLE B1, `(.L_x_1) ;  /* 0x000002d000017945 */ /* 0x000fe40003800100 */
[----:B------:R-:W2:Y:S01]  /*00c0*/  S2UR UR4, SR_CTAID.X ;  /* 0x00000000000479c3 */ /* 0x000ea20000002500 */
[----:B0-----:R-:W-:-:S04]  /*00d0*/  IABS R6, R0 ;  /* 0x0000000000067213 */ /* 0x001fc80000000000 */
[----:B------:R-:W0:Y:S08]  /*00e0*/  I2F.RP R3, R6 ;  /* 0x0000000600037306 */ /* 0x000e300000209400 */
[----:B0-----:R-:W0:Y:S02]  /*00f0*/  MUFU.RCP R3, R3 ;  /* 0x0000000300037308 */ /* 0x001e240000001000 */
[----:B0-----:R-:W-:-:S06]  /*0100*/  VIADD R4, R3, 0xffffffe ;  /* 0x0ffffffe03047836 */ /* 0x001fcc0000000000 */
[----:B------:R0:W3:Y:S02]  /*0110*/  F2I.FTZ.U32.TRUNC.NTZ R5, R4 ;  /* 0x0000000400057305 */ /* 0x0000e4000021f000 */
[----:B0-----:R-:W-:Y:S02]  /*0120*/  HFMA2 R4, -RZ, RZ, 0, 0 ;  /* 0x00000000ff047431 */ /* 0x001fe400000001ff */
[----:B---3--:R-:W-:-:S04]  /*0130*/  IMAD.MOV R9, RZ, RZ, -R5 ;  /* 0x000000ffff097224 */ /* 0x008fc800078e0a05 */
[----:B------:R-:W-:-:S04]  /*0140*/  IMAD R9, R9, R6, RZ ;  /* 0x0000000609097224 */ /* 0x000fc800078e02ff */
[----:B------:R-:W-:Y:S01]  /*0150*/  IMAD.HI.U32 R5, R5, R9, R4 ;  /* 0x0000000905057227 */ /* 0x000fe200078e0004 */
[----:B------:R-:W-:-:S04]  /*0160*/  LOP3.LUT R4, R7, R0, RZ, 0x3c, !PT ;  /* 0x0000000007047212 */ /* 0x000fc800078e3cff */
[----:B------:R-:W-:Y:S01]  /*0170*/  ISETP.GE.AND P1, PT, R4, RZ, PT ;  /* 0x000000ff0400720c */ /* 0x000fe20003f26270 */
[----:B------:R-:W-:-:S04]  /*0180*/  IMAD.HI.U32 R3, R5, R8, RZ ;  /* 0x0000000805037227 */ /* 0x000fc800078e00ff */
[----:B------:R-:W-:-:S04]  /*0190*/  IMAD.MOV R5, RZ, RZ, -R3 ;  /* 0x000000ffff057224 */ /* 0x000fc800078e0a03 */
[----:B------:R-:W-:-:S05]  /*01a0*/  IMAD R5, R6, R5, R8 ;  /* 0x0000000506057224 */ /* 0x000fca00078e0208 */
[----:B------:R-:W-:-:S13]  /*01b0*/  ISETP.GT.U32.AND P2, PT, R6, R5, PT ;  /* 0x000000050600720c */ /* 0x000fda0003f44070 */
[-C--:B------:R-:W-:Y:S01]  /*01c0*/  @!P2 IADD3 R5, PT, PT, R5, -R6.reuse, RZ ;  /* 0x800000060505a210 */ /* 0x080fe20007ffe0ff */
[----:B------:R-:W-:Y:S01]  /*01d0*/  @!P2 VIADD R3, R3, 0x1 ;  /* 0x000000010303a836 */ /* 0x000fe20000000000 */
[----:B------:R-:W-:Y:S02]  /*01e0*/  ISETP.NE.AND P2, PT, R0, RZ, PT ;  /* 0x000000ff0000720c */ /* 0x000fe40003f45270 */
[----:B------:R-:W-:-:S13]  /*01f0*/  ISETP.GE.U32.AND P0, PT, R5, R6, PT ;  /* 0x000000060500720c */ /* 0x000fda0003f06070 */
[----:B------:R-:W-:-:S05]  /*0200*/  @P0 IADD3 R3, PT, PT, R3, 0x1, RZ ;  /* 0x0000000103030810 */ /* 0x000fca0007ffe0ff */
[----:B------:R-:W-:Y:S01]  /*0210*/  @!P1 IMAD.MOV R3, RZ, RZ, -R3 ;  /* 0x000000ffff039224 */ /* 0x000fe200078e0a03 */
[----:B------:R-:W-:-:S04]  /*0220*/  @!P2 LOP3.LUT R3, RZ, R0, RZ, 0x33, !PT ;  /* 0x00000000ff03a212 */ /* 0x000fc800078e33ff */
[C---:B------:R-:W-:Y:S01]  /*0230*/  IADD3 R4, PT, PT, -R3.reuse, RZ, RZ ;  /* 0x000000ff03047210 */ /* 0x040fe20007ffe1ff */
[C---:B------:R-:W-:Y:S01]  /*0240*/  VIADD R11, R3.reuse, 0xfffffff8 ;  /* 0xfffffff8030b7836 */ /* 0x040fe20000000000 */
[----:B------:R-:W-:-:S03]  /*0250*/  IADD3 R10, PT, PT, R3, 0x7, RZ ;  /* 0x00000007030a7810 */ /* 0x000fc60007ffe0ff */
[----:B------:R-:W-:-:S04]  /*0260*/  IMAD R4, R0, R4, R7 ;  /* 0x0000000400047224 */ /* 0x000fc800078e0207 */
[C---:B------:R-:W-:Y:S01]  /*0270*/  VIADD R8, R4.reuse, 0xfffffff8 ;  /* 0xfffffff804087836 */ /* 0x040fe20000000000 */
[----:B------:R-:W-:Y:S02]  /*0280*/  VIMNMX R5, PT, PT, R3, R4, PT ;  /* 0x0000000403057248 */ /* 0x000fe40003fe0100 */
[----:B------:R-:W-:Y:S02]  /*0290*/  IADD3 R13, PT, PT, R4, 0x7, RZ ;  /* 0x00000007040d7810 */ /* 0x000fe40007ffe0ff */
[----:B------:R-:W-:-:S13]  /*02a0*/  ISETP.GE.AND P0, PT, R5, 0x8, PT ;  /* 0x000000080500780c */ /* 0x000fda0003f06270 */
[----:B-12---:R-:W-:Y:S05]  /*02b0*/  @!P0 BRA `(.L_x_2) ;  /* 0x00000000001c8947 */ /* 0x006fea0003800000 */
[----:B------:R-:W0:Y:S01]  /*02c0*/  LDC.64 R6, c[0x0][0x388] ;  /* 0x0000e200ff067b82 */ /* 0x000e220000000a00 */
[----:B------:R-:W1:Y:S01]  /*02d0*/  LDCU UR5, c[0x0][0x390] ;  /* 0x00007200ff0577ac */ /* 0x000e620008000800 */
[----:B------:R-:W-:-:S04]  /*02e0*/  IMAD R5, R2, UR4, R11 ;  /* 0x0000000402057c24 */ /* 0x000fc8000f8e020b */
[----:B-1----:R-:W-:-:S04]  /*02f0*/  IMAD R5, R8, UR5, R5 ;  /* 0x0000000508057c24 */ /* 0x002fc8000f8e0205 */
[----:B0-----:R-:W-:-:S05]  /*0300*/  IMAD.WIDE R6, R5, 0x4, R6 ;  /* 0x0000000405067825 */ /* 0x001fca00078e0206 */
[----:B------:R0:W5:Y:S01]  /*0310*/  LDG.E R5, desc[UR6][R6.64] ;  /* 0x0000000606057981 */ /* 0x000162000c1e1900 */
[----:B------:R-:W-:Y:S05]  /*0320*/  BRA `(.L_x_3) ;  /* 0x0000000000147947 */ /* 0x000fea0003800000 */
.L_x_2:
[----:B------:R-:W-:Y:S01]  /*0330*/  ISETP.GE.AND P0, PT, R4, 0x8, PT ;  /* 0x000000080400780c */ /* 0x000fe20003f06270 */
[----:B------:R-:W-:Y:S01]  /*0340*/  IMAD.MOV.U32 R5, RZ, RZ, RZ ;  /* 0x000000ffff057224 */ /* 0x000fe200078e00ff */
[----:B------:R-:W-:-:S11]  /*0350*/  MOV R12, RZ ;  /* 0x000000ff000c7202 */ /* 0x000fd60000000f00 */
[----:B------:R-:W-:Y:S05]  /*0360*/  @!P0 BREAK.RELIABLE B1 ;  /* 0x0000000000018942 */ /* 0x000fea0003800100 */
[----:B------:R-:W-:Y:S05]  /*0370*/  @!P0 BRA `(.L_x_4) ;  /* 0x0000000000208947 */ /* 0x000fea0003800000 */
.L_x_3:
[----:B------:R-:W-:Y:S05]  /*0380*/  BSYNC.RELIABLE B1 ;  /* 0x0000000000017941 */ /* 0x000fea0003800100 */
.L_x_1:
[----:B------:R-:W1:Y:S08]  /*0390*/  LDC R15, c[0x0][0x390] ;  /* 0x0000e400ff0f7b82 */ /* 0x000e700000000800 */
[----:B0-----:R-:W0:Y:S01]  /*03a0*/  LDC.64 R6, c[0x0][0x388] ;  /* 0x0000e200ff067b82 */ /* 0x001e220000000a00 */
[----:B-1----:R-:W-:-:S05]  /*03b0*/  VIADDMNMX R9, R15, 0xffffffff, R10, PT ;  /* 0xffffffff0f097846 */ /* 0x002fca000380010a */
[----:B------:R-:W-:-:S04]  /*03c0*/  IMAD R9, R2, UR4, R9 ;  /* 0x0000000402097c24 */ /* 0x000fc8000f8e0209 */
[----:B------:R-:W-:-:S04]  /*03d0*/  IMAD R9, R8, R15, R9 ;  /* 0x0000000f08097224 */ /* 0x000fc800078e0209 */
[----:B0-----:R-:W-:-:S05]  /*03e0*/  IMAD.WIDE R6, R9, 0x4, R6 ;  /* 0x0000000409067825 */ /* 0x001fca00078e0206 */
[----:B------:R0:W5:Y:S02]  /*03f0*/  LDG.E R12, desc[UR6][R6.64] ;  /* 0x00000006060c7981 */ /* 0x000164000c1e1900 */
.L_x_4:
[----:B------:R-:W-:Y:S05]  /*0400*/  BSYNC.RECONVERGENT B0 ;  /* 0x0000000000007941 */ /* 0x000fea0003800200 */
.L_x_0:
[----:B------:R-:W-:Y:S05]  /*0410*/  WARPSYNC.ALL ;  /* 0x0000000000007948 */ /* 0x000fea0003800000 */
[----:B------:R-:W-:Y:S01]  /*0420*/  ISETP.GE.AND P0, PT, R3, 0x8, PT ;  /* 0x000000080300780c */ /* 0x000fe20003f06270 */
[----:B------:R-:W1:Y:S01]  /*0430*/  LDC R15, c[0x0][0x390] ;  /* 0x0000e400ff0f7b82 */ /* 0x000e620000000800 */
[C---:B------:R-:W-:Y:S01]  /*0440*/  VIADD R14, R0.reuse, 0xffffffff ;  /* 0xffffffff000e7836 */ /* 0x040fe20000000000 */
[----:B------:R-:W-:-:S06]  /*0450*/  VIADDMNMX R0, R0, 0xffffffff, R13, PT ;  /* 0xffffffff00007846 */ /* 0x000fcc000380010d */
[----:B0-----:R-:W0:Y:S04]  /*0460*/  LDC.64 R6, c[0x0][0x388] ;  /* 0x0000e200ff067b82 */ /* 0x001e280000000a00 */
[----:B------:R-:W-:Y:S01]  /*0470*/  @P0 VIMNMX R14, PT, PT, R13, R14, PT ;  /* 0x0000000e0d0e0248 */ /* 0x000fe20003fe0100 */
[----:B------:R-:W-:-:S03]  /*0480*/  @P0 IMAD R11, R2, UR4, R11 ;  /* 0x00000004020b0c24 */ /* 0x000fc6000f8e020b */
[----:B------:R-:W2:Y:S01]  /*0490*/  @P0 LDC.64 R8, c[0x0][0x388] ;  /* 0x0000e200ff080b82 */ /* 0x000ea20000000a00 */
[----:B-1----:R-:W-:Y:S01]  /*04a0*/  VIADDMNMX R17, R15, 0xffffffff, R10, PT ;  /* 0xffffffff0f117846 */ /* 0x002fe2000380010a */
[----:B------:R-:W-:-:S04]  /*04b0*/  @P0 IMAD R11, R14, R15, R11 ;  /* 0x0000000f0e0b0224 */ /* 0x000fc800078e020b */
[----:B------:R-:W-:-:S04]  /*04c0*/  IMAD R13, R2, UR4, R17 ;  /* 0x00000004020d7c24 */ /* 0x000fc8000f8e0211 */
[----:B------:R-:W-:Y:S01]  /*04d0*/  IMAD R13, R0, R15, R13 ;  /* 0x0000000f000d7224 */ /* 0x000fe200078e020d */
[----:B------:R-:W-:-:S03]  /*04e0*/  MOV R0, RZ ;  /* 0x000000ff00007202 */ /* 0x000fc60000000f00 */
[----:B0-----:R-:W-:-:S04]  /*04f0*/  IMAD.WIDE R6, R13, 0x4, R6 ;  /* 0x000000040d067825 */ /* 0x001fc800078e0206 */
[----:B--2---:R-:W-:Y:S02]  /*0500*/  @P0 IMAD.WIDE R8, R11, 0x4, R8 ;  /* 0x000000040b080825 */ /* 0x004fe400078e0208 */
[----:B------:R-:W2:Y:S01]  /*0510*/  LDG.E R6, desc[UR6][R6.64] ;  /* 0x0000000606067981 */ /* 0x000ea2000c1e1900 */
[----:B------:R-:W0:Y:S03]  /*0520*/  LDC.64 R10, c[0x0][0x380] ;  /* 0x0000e000ff0a7b82 */ /* 0x000e260000000a00 */
[----:B------:R-:W3:Y:S01]  /*0530*/  @P0 LDG.E R0, desc[UR6][R8.64] ;  /* 0x0000000608000981 */ /* 0x000ee2000c1e1900 */
[----:B------:R-:W-:Y:S02]  /*0540*/  IMAD R3, R4, R15, R3 ;  /* 0x0000000f04037224 */ /* 0x000fe400078e0203 */
[----:B------:R-:W-:Y:S02]  /*0550*/  HFMA2 R4, -RZ, RZ, 0, 0 ;  /* 0x00000000ff047431 */ /* 0x000fe400000001ff */
[----:B0-----:R-:W-:-:S03]  /*0560*/  IMAD.WIDE R2, R3, 0x3, R10 ;  /* 0x0000000303027825 */ /* 0x001fc600078e020a */
[----:B------:R-:W-:-:S04]  /*0570*/  IADD3 R2, P0, PT, R2, UR4, RZ ;  /* 0x0000000402027c10 */ /* 0x000fc8000ff1e0ff */
[----:B------:R-:W-:Y:S02]  /*0580*/  IADD3.X R3, PT, PT, RZ, R3, RZ, P0, !PT ;  /* 0x00000003ff037210 */ /* 0x000fe400007fe4ff */
[----:B---3-5:R-:W-:-:S05]  /*0590*/  IADD3 R5, PT, PT, R5, -R12, -R0 ;  /* 0x8000000c05057210 */ /* 0x028fca0007ffe800 */
[----:B--2---:R-:W-:-:S04]  /*05a0*/  IMAD.IADD R5, R6, 0x1, R5 ;  /* 0x0000000106057824 */ /* 0x004fc800078e0205 */
[----:B------:R-:W-:-:S05]  /*05b0*/  IMAD.HI R4, R5, -0x6e5d4c3b, R4 ;  /* 0x91a2b3c505047827 */ /* 0x000fca00078e0204 */
[----:B------:R-:W-:-:S04]  /*05c0*/  SHF.R.U32.HI R5, RZ, 0x1f, R4 ;  /* 0x0000001fff057819 */ /* 0x000fc80000011604 */
[----:B------:R-:W-:-:S05]  /*05d0*/  LEA.HI R5, R4, R5, RZ, 0x19 ;  /* 0x0000000504057211 */ /* 0x000fca00078fc8ff */
[----:B------:R-:W-:Y:S01]  /*05e0*/  STG.E.U8 desc[UR6][R2.64], R5 ;  /* 0x0000000502007986 */ /* 0x000fe2000c101106 */
[----:B------:R-:W-:Y:S05]  /*05f0*/  EXIT ;  /* 0x000000000000794d */ /* 0x000fea0003800000 */
.L_x_5:
[----:B------:R-:W-:-:S00]  /*0600*/  BRA `(.L_x_5) ;  /* 0xfffffffc00fc7947 */ /* 0x000fc0000383ffff */
[----:B------:R-:W-:-:S00]  /*0610*/  NOP ;  /* 0x0000000000007918 */ /* 0x000fc00000000000 */
        /* <DEDUP_REMOVED lines=14> */
.L_x_6:


//--------------------- .nv.shared.reserved.0     --------------------------
	.section	.nv.shared.reserved.0,"aw",@nobits
	.weak		__nv_reservedSMEM_offset_0_alias
	.size		__nv_reservedSMEM_offset_0_alias, 0, 64
	.other		__nv_reservedSMEM_offset_0_alias,@"STO_CUDA_RESERVED_SHARED STV_DEFAULT"
__nv_reservedSMEM_offset_0_alias:
	.zero		0
	.zero		64


//--------------------- .nv.constant0._Z16smoothing_kernelP8PPMPixelPiiiii --------------------------
	.section	.nv.constant0._Z16smoothing_kernelP8PPMPixelPiiiii,"a",@progbits
	.sectionflags	@""
	.align	4
.nv.constant0._Z16smoothing_kernelP8PPMPixelPiiiii:
	.zero		928


//--------------------- SYMBOLS --------------------------

	.type		.nv.reservedSmem.offset0,@object
	.size		.nv.reservedSmem.offset0,0x4
